//
// Generated by NVIDIA NVVM Compiler
//
// Compiler Build ID: CL-36424714
// Cuda compilation tools, release 13.0, V13.0.88
// Based on NVVM 20.0.0
//

.version 9.0
.target sm_100
.address_size 64

	// .globl	_Z10HelloWorldv
.extern .func  (.param .b32 func_retval0) vprintf
(
	.param .b64 vprintf_param_0,
	.param .b64 vprintf_param_1
)
;
.global .align 1 .b8 $str[28] = {72, 101, 108, 108, 111, 32, 87, 111, 114, 108, 100, 32, 102, 114, 111, 109, 32, 116, 104, 114, 101, 97, 100, 32, 37, 100, 10};

.visible .entry _Z10HelloWorldv()
{
	.local .align 8 .b8 	__local_depot0[8];
	.reg .b64 	%SP;
	.reg .b64 	%SPL;
	.reg .b32 	%r<4>;
	.reg .b64 	%rd<5>;

	mov.u64 	%SPL, __local_depot0;
	cvta.local.u64 	%SP, %SPL;
	add.u64 	%rd1, %SP, 0;
	add.u64 	%rd2, %SPL, 0;
	mov.u32 	%r1, %tid.x;
	st.local.u32 	[%rd2], %r1;
	mov.u64 	%rd3, $str;
	cvta.global.u64 	%rd4, %rd3;
	{ // callseq 0, 0
	.param .b64 param0;
	st.param.b64 	[param0], %rd4;
	.param .b64 param1;
	st.param.b64 	[param1], %rd1;
	.param .b32 retval0;
	call.uni (retval0), 
	vprintf, 
	(
	param0, 
	param1
	);
	ld.param.b32 	%r2, [retval0];
	} // callseq 0
	ret;

}


// ===== COMPILED SASS (sm_100) =====

	.target	sm_100

	.elftype	@"ET_EXEC"


//--------------------- .note.nv.tkinfo           --------------------------
	.section	.note.nv.tkinfo,"",@"SHT_NOTE"
	.sectionflags	@"SHF_NOTE_NV_TKINFO"
	.tkinfo
        /*0018*/ 	.word	0x00000002
        /*0030*/ 	.string	""
        /*0030*/ 	.string	"ptxas"
        /*0030*/ 	.string	"Cuda compilation tools, release 13.0, V13.0.88"
        /*0030*/ 	.string	"Build cuda_13.0.r13.0/compiler.36424714_0"
        /*0030*/ 	.string	"-arch sm_100 -m 64 "



//--------------------- .note.nv.cuinfo           --------------------------
	.section	.note.nv.cuinfo,"",@"SHT_NOTE"
	.sectionflags	@"SHF_NOTE_NV_CUINFO"
        /*0018*/ 	.short	0x0002
        /*001a*/ 	.short	0x0064
        /*001c*/ 	.short	0x0082
	.zero		2


//--------------------- .nv.info                  --------------------------
	.section	.nv.info,"",@"SHT_CUDA_INFO"
	.align	4


	//----- nvinfo : EIATTR_REGCOUNT
	.align		4
        /*0000*/ 	.byte	0x04, 0x2f
        /*0002*/ 	.short	(.L_2 - .L_1)
	.align		4
.L_1:
        /*0004*/ 	.word	index@(_Z10HelloWorldv)
        /*0008*/ 	.word	0x00000018


	//----- nvinfo : EIATTR_FRAME_SIZE
	.align		4
.L_2:
        /*000c*/ 	.byte	0x04, 0x11
        /*000e*/ 	.short	(.L_4 - .L_3)
	.align		4
.L_3:
        /*0010*/ 	.word	index@(_Z10HelloWorldv)
        /*0014*/ 	.word	0x00000008


	//----- nvinfo : EIATTR_MIN_STACK_SIZE
	.align		4
.L_4:
        /*0018*/ 	.byte	0x04, 0x12
        /*001a*/ 	.short	(.L_6 - .L_5)
	.align		4
.L_5:
        /*001c*/ 	.word	index@(_Z10HelloWorldv)
        /*0020*/ 	.word	0x00000008
.L_6:


//--------------------- .nv.compat                --------------------------
	.section	.nv.compat,"",@"SHT_CUDA_COMPAT_INFO"
	.align	4
        /*0000*/ 	.byte	0x02, 0x09, 0x00, 0x00, 0x02, 0x02, 0x01, 0x00, 0x02, 0x05, 0x05, 0x00, 0x03, 0x07, 0x01, 0x01
        /*0010*/ 	.byte	0x02, 0x03, 0x00, 0x00, 0x02, 0x06, 0x01, 0x00, 0x04, 0x0b, 0x08, 0x00, 0x09, 0x00, 0x00, 0x00
        /*0020*/ 	.byte	0x00, 0x00, 0x00, 0x00


//--------------------- .nv.info._Z10HelloWorldv  --------------------------
	.section	.nv.info._Z10HelloWorldv,"",@"SHT_CUDA_INFO"
	.sectionflags	@""
	.align	4


	//----- nvinfo : EIATTR_CUDA_API_VERSION
	.align		4
        /*0000*/ 	.byte	0x04, 0x37
        /*0002*/ 	.short	(.L_8 - .L_7)
.L_7:
        /*0004*/ 	.word	0x00000082


	//----- nvinfo : EIATTR_SPARSE_MMA_MASK
	.align		4
.L_8:
        /*0008*/ 	.byte	0x03, 0x50
        /*000a*/ 	.short	0x0000


	//----- nvinfo : EIATTR_MAXREG_COUNT
	.align		4
        /*000c*/ 	.byte	0x03, 0x1b
        /*000e*/ 	.short	0x00ff


	//----- nvinfo : EIATTR_EXTERNS
	.align		4
        /*0010*/ 	.byte	0x04, 0x0f
        /*0012*/ 	.short	(.L_10 - .L_9)


	//   ....[0]....
	.align		4
.L_9:
        /*0014*/ 	.word	index@(vprintf)


	//----- nvinfo : EIATTR_MERCURY_ISA_VERSION
	.align		4
.L_10:
        /*0018*/ 	.byte	0x03, 0x5f
        /*001a*/ 	.short	0x0101


	//----- nvinfo : EIATTR_VRC_CTA_INIT_COUNT
	.align		4
        /*001c*/ 	.byte	0x02, 0x4a
	.zero		1
	.zero		1


	//----- nvinfo : EIATTR_SYSCALL_OFFSETS
	.align		4
        /*0020*/ 	.byte	0x04, 0x46
        /*0022*/ 	.short	(.L_12 - .L_11)


	//   ....[0]....
.L_11:
        /*0024*/ 	.word	0x000000e0


	//----- nvinfo : EIATTR_EXIT_INSTR_OFFSETS
	.align		4
.L_12:
        /*0028*/ 	.byte	0x04, 0x1c
        /*002a*/ 	.short	(.L_14 - .L_13)


	//   ....[0]....
.L_13:
        /*002c*/ 	.word	0x000000f0


	//----- nvinfo : EIATTR_SW_WAR
	.align		4
.L_14:
        /*0030*/ 	.byte	0x04, 0x36
        /*0032*/ 	.short	(.L_16 - .L_15)
.L_15:
        /*0034*/ 	.word	0x00000008
.L_16:


//--------------------- .nv.callgraph             --------------------------
	.section	.nv.callgraph,"",@"SHT_CUDA_CALLGRAPH"
	.align	4
	.sectionentsize	8
	.align		4
        /*0000*/ 	.word	0x00000000
	.align		4
        /*0004*/ 	.word	0xffffffff
	.align		4
        /*0008*/ 	.word	index@(_Z10HelloWorldv)
	.align		4
        /*000c*/ 	.word	index@(vprintf)
	.align		4
        /*0010*/ 	.word	0x00000000
	.align		4
        /*0014*/ 	.word	0xfffffffe
	.align		4
        /*0018*/ 	.word	0x00000000
	.align		4
        /*001c*/ 	.word	0xfffffffd
	.align		4
        /*0020*/ 	.word	0x00000000
	.align		4
        /*0024*/ 	.word	0xfffffffc


//--------------------- .nv.constant4             --------------------------
	.section	.nv.constant4,"a",@progbits
	.align	8
	.align		8
.nv.constant4:
        /*0000*/ 	.dword	vprintf
	.align		8
        /*0008*/ 	.dword	$str


//--------------------- .text._Z10HelloWorldv     --------------------------
	.section	.text._Z10HelloWorldv,"ax",@progbits
	.align	128
        .global         _Z10HelloWorldv
        .type           _Z10HelloWorldv,@function
        .size           _Z10HelloWorldv,(.L_x_2 - _Z10HelloWorldv)
        .other          _Z10HelloWorldv,@"STO_CUDA_ENTRY STV_DEFAULT"
_Z10HelloWorldv:
.text._Z10HelloWorldv:
[----:B------:R-:W0:Y:S01]  /*0000*/  LDC R1, c[0x0][0x37c] ;  /* 0x0000df00ff017b82 */ /* 0x000e220000000800 */
[----:B------:R-:W1:Y:S01]  /*0010*/  S2R R8, SR_TID.X ;  /* 0x0000000000087919 */ /* 0x000e620000002100 */
[----:B0-----:R-:W-:Y:S01]  /*0020*/  VIADD R1, R1, 0xfffffff8 ;  /* 0xfffffff801017836 */ /* 0x001fe20000000000 */
[----:B------:R-:W-:Y:S01]  /*0030*/  MOV R0, 0x0 ;  /* 0x0000000000007802 */ /* 0x000fe20000000f00 */
[----:B------:R-:W0:Y:S04]  /*0040*/  LDCU UR4, c[0x0][0x2f8] ;  /* 0x00005f00ff0477ac */ /* 0x000e280008000800 */
[----:B------:R2:W3:Y:S01]  /*0050*/  LDC.64 R2, c[0x4][R0] ;  /* 0x0100000000027b82 */ /* 0x0004e20000000a00 */
[----:B------:R-:W4:Y:S01]  /*0060*/  LDCU.64 UR6, c[0x4][0x8] ;  /* 0x01000100ff0677ac */ /* 0x000f220008000a00 */
[----:B------:R-:W5:Y:S01]  /*0070*/  LDCU UR5, c[0x0][0x2fc] ;  /* 0x00005f80ff0577ac */ /* 0x000f620008000800 */
[----:B0-----:R-:W-:Y:S01]  /*0080*/  IADD3 R6, P0, PT, R1, UR4, RZ ;  /* 0x0000000401067c10 */ /* 0x001fe2000ff1e0ff */
[----:B----4-:R-:W-:Y:S01]  /*0090*/  IMAD.U32 R4, RZ, RZ, UR6 ;  /* 0x00000006ff047e24 */ /* 0x010fe2000f8e00ff */
[----:B------:R-:W-:-:S03]  /*00a0*/  MOV R5, UR7 ;  /* 0x0000000700057c02 */ /* 0x000fc60008000f00 */
[----:B-----5:R-:W-:Y:S01]  /*00b0*/  IMAD.X R7, RZ, RZ, UR5, P0 ;  /* 0x00000005ff077e24 */ /* 0x020fe200080e06ff */
[----:B-1----:R2:W-:Y:S07]  /*00c0*/  STL [R1], R8 ;  /* 0x0000000801007387 */ /* 0x0025ee0000100800 */
[----:B------:R-:W-:-:S07]  /*00d0*/  LEPC R20, `(.L_x_0) ;  /* 0x000000001014794e */ /* 0x000fce0000000000 */
[----:B--23--:R-:W-:Y:S05]  /*00e0*/  CALL.ABS.NOINC R2 ;  /* 0x0000000002007343 */ /* 0x00cfea0003c00000 */
.L_x_0:
[----:B------:R-:W-:Y:S05]  /*00f0*/  EXIT ;  /* 0x000000000000794d */ /* 0x000fea0003800000 */
.L_x_1:
[----:B------:R-:W-:-:S00]  /*0100*/  BRA `(.L_x_1) ;  /* 0xfffffffc00fc7947 */ /* 0x000fc0000383ffff */
[----:B------:R-:W-:-:S00]  /*0110*/  NOP ;  /* 0x0000000000007918 */ /* 0x000fc00000000000 */
        /* <DEDUP_REMOVED lines=14> */
.L_x_2:


//--------------------- .nv.global.init           --------------------------
	.section	.nv.global.init,"aw",@progbits
.nv.global.init:
	.type		$str,@object
	.size		$str,(.L_0 - $str)
$str:
        /*0000*/ 	.byte	0x48, 0x65, 0x6c, 0x6c, 0x6f, 0x20, 0x57, 0x6f, 0x72, 0x6c, 0x64, 0x20, 0x66, 0x72, 0x6f, 0x6d
        /*0010*/ 	.byte	0x20, 0x74, 0x68, 0x72, 0x65, 0x61, 0x64, 0x20, 0x25, 0x64, 0x0a, 0x00
.L_0:


//--------------------- .nv.shared.reserved.0     --------------------------
	.section	.nv.shared.reserved.0,"aw",@nobits
	.weak		__nv_reservedSMEM_offset_0_alias
	.size		__nv_reservedSMEM_offset_0_alias, 0, 64
	.other		__nv_reservedSMEM_offset_0_alias,@"STO_CUDA_RESERVED_SHARED STV_DEFAULT"
__nv_reservedSMEM_offset_0_alias:
	.zero		0
	.zero		64


//--------------------- .nv.constant0._Z10HelloWorldv --------------------------
	.section	.nv.constant0._Z10HelloWorldv,"a",@progbits
	.sectionflags	@""
	.align	4
.nv.constant0._Z10HelloWorldv:
	.zero		896


//--------------------- SYMBOLS --------------------------

	.type		.nv.reservedSmem.offset0,@object
	.size		.nv.reservedSmem.offset0,0x4
	.type		vprintf,@function
